//
// Generated by NVIDIA NVVM Compiler
//
// Compiler Build ID: CL-36424714
// Cuda compilation tools, release 13.0, V13.0.88
// Based on NVVM 20.0.0
//

.version 9.0
.target sm_100
.address_size 64

	// .globl	_Z19resizeNearestKernelPfS_iiii

.visible .entry _Z19resizeNearestKernelPfS_iiii(
	.param .u64 .ptr .align 1 _Z19resizeNearestKernelPfS_iiii_param_0,
	.param .u64 .ptr .align 1 _Z19resizeNearestKernelPfS_iiii_param_1,
	.param .u32 _Z19resizeNearestKernelPfS_iiii_param_2,
	.param .u32 _Z19resizeNearestKernelPfS_iiii_param_3,
	.param .u32 _Z19resizeNearestKernelPfS_iiii_param_4,
	.param .u32 _Z19resizeNearestKernelPfS_iiii_param_5
)
{
	.reg .pred 	%p<4>;
	.reg .b32 	%r<28>;
	.reg .b32 	%f<16>;
	.reg .b64 	%rd<11>;

	ld.param.u64 	%rd1, [_Z19resizeNearestKernelPfS_iiii_param_0];
	ld.param.u64 	%rd2, [_Z19resizeNearestKernelPfS_iiii_param_1];
	ld.param.u32 	%r3, [_Z19resizeNearestKernelPfS_iiii_param_2];
	ld.param.u32 	%r4, [_Z19resizeNearestKernelPfS_iiii_param_3];
	ld.param.u32 	%r5, [_Z19resizeNearestKernelPfS_iiii_param_4];
	ld.param.u32 	%r7, [_Z19resizeNearestKernelPfS_iiii_param_5];
	mov.u32 	%r8, %ctaid.x;
	mov.u32 	%r9, %ntid.x;
	mov.u32 	%r10, %tid.x;
	mad.lo.s32 	%r1, %r8, %r9, %r10;
	mov.u32 	%r11, %ctaid.y;
	mov.u32 	%r12, %ntid.y;
	mov.u32 	%r13, %tid.y;
	mad.lo.s32 	%r14, %r11, %r12, %r13;
	setp.ge.s32 	%p1, %r1, %r5;
	setp.ge.s32 	%p2, %r14, %r7;
	or.pred  	%p3, %p1, %p2;
	@%p3 bra 	$L__BB0_2;
	cvta.to.global.u64 	%rd3, %rd1;
	cvta.to.global.u64 	%rd4, %rd2;
	mov.u32 	%r15, %ctaid.z;
	mad.lo.s32 	%r16, %r7, %r15, %r14;
	mad.lo.s32 	%r17, %r16, %r5, %r1;
	add.s32 	%r18, %r4, -1;
	cvt.rn.f32.s32 	%f1, %r7;
	cvt.rn.f32.s32 	%f2, %r4;
	cvt.rn.f32.u32 	%f3, %r14;
	add.f32 	%f4, %f3, 0f3F000000;
	mul.f32 	%f5, %f4, %f2;
	div.rn.f32 	%f6, %f5, %f1;
	add.f32 	%f7, %f6, 0fBF000000;
	cvt.rni.s64.f32 	%rd5, %f7;
	cvt.u32.u64 	%r19, %rd5;
	max.s32 	%r20, %r19, 0;
	min.s32 	%r21, %r20, %r18;
	mad.lo.s32 	%r22, %r4, %r15, %r21;
	add.s32 	%r23, %r3, -1;
	cvt.rn.f32.s32 	%f8, %r5;
	cvt.rn.f32.s32 	%f9, %r3;
	cvt.rn.f32.s32 	%f10, %r1;
	add.f32 	%f11, %f10, 0f3F000000;
	mul.f32 	%f12, %f11, %f9;
	div.rn.f32 	%f13, %f12, %f8;
	add.f32 	%f14, %f13, 0fBF000000;
	cvt.rni.s64.f32 	%rd6, %f14;
	cvt.u32.u64 	%r24, %rd6;
	max.s32 	%r25, %r24, 0;
	min.s32 	%r26, %r25, %r23;
	mad.lo.s32 	%r27, %r22, %r3, %r26;
	mul.wide.s32 	%rd7, %r27, 4;
	add.s64 	%rd8, %rd3, %rd7;
	ld.global.f32 	%f15, [%rd8];
	mul.wide.s32 	%rd9, %r17, 4;
	add.s64 	%rd10, %rd4, %rd9;
	st.global.f32 	[%rd10], %f15;
$L__BB0_2:
	ret;

}
	// .globl	_Z20resizeBilinearKernelPfS_iiii
.visible .entry _Z20resizeBilinearKernelPfS_iiii(
	.param .u64 .ptr .align 1 _Z20resizeBilinearKernelPfS_iiii_param_0,
	.param .u64 .ptr .align 1 _Z20resizeBilinearKernelPfS_iiii_param_1,
	.param .u32 _Z20resizeBilinearKernelPfS_iiii_param_2,
	.param .u32 _Z20resizeBilinearKernelPfS_iiii_param_3,
	.param .u32 _Z20resizeBilinearKernelPfS_iiii_param_4,
	.param .u32 _Z20resizeBilinearKernelPfS_iiii_param_5
)
{
	.reg .pred 	%p<4>;
	.reg .b32 	%r<36>;
	.reg .b32 	%f<36>;
	.reg .b64 	%rd<15>;

	ld.param.u64 	%rd1, [_Z20resizeBilinearKernelPfS_iiii_param_0];
	ld.param.u64 	%rd2, [_Z20resizeBilinearKernelPfS_iiii_param_1];
	ld.param.u32 	%r3, [_Z20resizeBilinearKernelPfS_iiii_param_2];
	ld.param.u32 	%r4, [_Z20resizeBilinearKernelPfS_iiii_param_3];
	ld.param.u32 	%r5, [_Z20resizeBilinearKernelPfS_iiii_param_4];
	ld.param.u32 	%r7, [_Z20resizeBilinearKernelPfS_iiii_param_5];
	mov.u32 	%r8, %ctaid.x;
	mov.u32 	%r9, %ntid.x;
	mov.u32 	%r10, %tid.x;
	mad.lo.s32 	%r1, %r8, %r9, %r10;
	mov.u32 	%r11, %ctaid.y;
	mov.u32 	%r12, %ntid.y;
	mov.u32 	%r13, %tid.y;
	mad.lo.s32 	%r14, %r11, %r12, %r13;
	setp.ge.s32 	%p1, %r1, %r5;
	setp.ge.s32 	%p2, %r14, %r7;
	or.pred  	%p3, %p1, %p2;
	@%p3 bra 	$L__BB1_2;
	cvta.to.global.u64 	%rd3, %rd1;
	cvta.to.global.u64 	%rd4, %rd2;
	mov.u32 	%r15, %ctaid.z;
	cvt.rn.f32.s32 	%f1, %r1;
	add.f32 	%f2, %f1, 0f3F000000;
	cvt.rn.f32.s32 	%f3, %r3;
	mul.f32 	%f4, %f2, %f3;
	cvt.rn.f32.s32 	%f5, %r5;
	div.rn.f32 	%f6, %f4, %f5;
	add.f32 	%f7, %f6, 0fBF000000;
	cvt.rn.f32.u32 	%f8, %r14;
	add.f32 	%f9, %f8, 0f3F000000;
	cvt.rn.f32.s32 	%f10, %r4;
	mul.f32 	%f11, %f9, %f10;
	cvt.rn.f32.u32 	%f12, %r7;
	div.rn.f32 	%f13, %f11, %f12;
	add.f32 	%f14, %f13, 0fBF000000;
	cvt.rzi.s32.f32 	%r16, %f7;
	max.s32 	%r17, %r16, 0;
	add.f32 	%f15, %f7, 0f3F800000;
	cvt.rzi.s32.f32 	%r18, %f15;
	add.s32 	%r19, %r3, -1;
	min.s32 	%r20, %r18, %r19;
	cvt.rzi.s32.f32 	%r21, %f14;
	max.s32 	%r22, %r21, 0;
	add.f32 	%f16, %f14, 0f3F800000;
	cvt.rzi.s32.f32 	%r23, %f16;
	add.s32 	%r24, %r4, -1;
	min.s32 	%r25, %r23, %r24;
	mul.lo.s32 	%r26, %r3, %r15;
	mul.lo.s32 	%r27, %r26, %r4;
	mad.lo.s32 	%r28, %r22, %r3, %r27;
	add.s32 	%r29, %r28, %r17;
	mul.wide.s32 	%rd5, %r29, 4;
	add.s64 	%rd6, %rd3, %rd5;
	ld.global.f32 	%f17, [%rd6];
	add.s32 	%r30, %r28, %r20;
	mul.wide.s32 	%rd7, %r30, 4;
	add.s64 	%rd8, %rd3, %rd7;
	ld.global.f32 	%f18, [%rd8];
	mad.lo.s32 	%r31, %r25, %r3, %r27;
	add.s32 	%r32, %r31, %r17;
	mul.wide.s32 	%rd9, %r32, 4;
	add.s64 	%rd10, %rd3, %rd9;
	ld.global.f32 	%f19, [%rd10];
	add.s32 	%r33, %r31, %r20;
	mul.wide.s32 	%rd11, %r33, 4;
	add.s64 	%rd12, %rd3, %rd11;
	ld.global.f32 	%f20, [%rd12];
	cvt.rmi.f32.f32 	%f21, %f7;
	sub.f32 	%f22, %f7, %f21;
	cvt.rmi.f32.f32 	%f23, %f14;
	sub.f32 	%f24, %f14, %f23;
	mad.lo.s32 	%r34, %r7, %r15, %r14;
	mad.lo.s32 	%r35, %r34, %r5, %r1;
	mov.f32 	%f25, 0f3F800000;
	sub.f32 	%f26, %f25, %f22;
	mul.f32 	%f27, %f26, %f17;
	sub.f32 	%f28, %f25, %f24;
	mul.f32 	%f29, %f22, %f18;
	mul.f32 	%f30, %f28, %f29;
	fma.rn.f32 	%f31, %f28, %f27, %f30;
	mul.f32 	%f32, %f26, %f19;
	fma.rn.f32 	%f33, %f24, %f32, %f31;
	mul.f32 	%f34, %f22, %f20;
	fma.rn.f32 	%f35, %f24, %f34, %f33;
	mul.wide.s32 	%rd13, %r35, 4;
	add.s64 	%rd14, %rd4, %rd13;
	st.global.f32 	[%rd14], %f35;
$L__BB1_2:
	ret;

}


// ===== COMPILED SASS (sm_100) =====

	.target	sm_100

	.elftype	@"ET_EXEC"


//--------------------- .note.nv.tkinfo           --------------------------
	.section	.note.nv.tkinfo,"",@"SHT_NOTE"
	.sectionflags	@"SHF_NOTE_NV_TKINFO"
	.tkinfo
        /*0018*/ 	.word	0x00000002
        /*0030*/ 	.string	""
        /*0030*/ 	.string	"ptxas"
        /*0030*/ 	.string	"Cuda compilation tools, release 13.0, V13.0.88"
        /*0030*/ 	.string	"Build cuda_13.0.r13.0/compiler.36424714_0"
        /*0030*/ 	.string	"-arch sm_100 -m 64 "



//--------------------- .note.nv.cuinfo           --------------------------
	.section	.note.nv.cuinfo,"",@"SHT_NOTE"
	.sectionflags	@"SHF_NOTE_NV_CUINFO"
        /*0018*/ 	.short	0x0002
        /*001a*/ 	.short	0x0064
        /*001c*/ 	.short	0x0082
	.zero		2


//--------------------- .nv.info                  --------------------------
	.section	.nv.info,"",@"SHT_CUDA_INFO"
	.align	4


	//----- nvinfo : EIATTR_REGCOUNT
	.align		4
        /*0000*/ 	.byte	0x04, 0x2f
        /*0002*/ 	.short	(.L_1 - .L_0)
	.align		4
.L_0:
        /*0004*/ 	.word	index@(_Z19resizeNearestKernelPfS_iiii)
        /*0008*/ 	.word	0x00000011


	//----- nvinfo : EIATTR_FRAME_SIZE
	.align		4
.L_1:
        /*000c*/ 	.byte	0x04, 0x11
        /*000e*/ 	.short	(.L_3 - .L_2)
	.align		4
.L_2:
        /*0010*/ 	.word	index@($__internal_1_$__cuda_sm3x_div_rn_noftz_f32_slowpath)
        /*0014*/ 	.word	0x00000000


	//----- nvinfo : EIATTR_FRAME_SIZE
	.align		4
.L_3:
        /*0018*/ 	.byte	0x04, 0x11
        /*001a*/ 	.short	(.L_5 - .L_4)
	.align		4
.L_4:
        /*001c*/ 	.word	index@(_Z19resizeNearestKernelPfS_iiii)
        /*0020*/ 	.word	0x00000000


	//----- nvinfo : EIATTR_REGCOUNT
	.align		4
.L_5:
        /*0024*/ 	.byte	0x04, 0x2f
        /*0026*/ 	.short	(.L_7 - .L_6)
	.align		4
.L_6:
        /*0028*/ 	.word	index@(_Z20resizeBilinearKernelPfS_iiii)
        /*002c*/ 	.word	0x00000018


	//----- nvinfo : EIATTR_FRAME_SIZE
	.align		4
.L_7:
        /*0030*/ 	.byte	0x04, 0x11
        /*0032*/ 	.short	(.L_9 - .L_8)
	.align		4
.L_8:
        /*0034*/ 	.word	index@($__internal_0_$__cuda_sm3x_div_rn_noftz_f32_slowpath)
        /*0038*/ 	.word	0x00000000


	//----- nvinfo : EIATTR_FRAME_SIZE
	.align		4
.L_9:
        /*003c*/ 	.byte	0x04, 0x11
        /*003e*/ 	.short	(.L_11 - .L_10)
	.align		4
.L_10:
        /*0040*/ 	.word	index@(_Z20resizeBilinearKernelPfS_iiii)
        /*0044*/ 	.word	0x00000000


	//----- nvinfo : EIATTR_MIN_STACK_SIZE
	.align		4
.L_11:
        /*0048*/ 	.byte	0x04, 0x12
        /*004a*/ 	.short	(.L_13 - .L_12)
	.align		4
.L_12:
        /*004c*/ 	.word	index@(_Z20resizeBilinearKernelPfS_iiii)
        /*0050*/ 	.word	0x00000000


	//----- nvinfo : EIATTR_MIN_STACK_SIZE
	.align		4
.L_13:
        /*0054*/ 	.byte	0x04, 0x12
        /*0056*/ 	.short	(.L_15 - .L_14)
	.align		4
.L_14:
        /*0058*/ 	.word	index@(_Z19resizeNearestKernelPfS_iiii)
        /*005c*/ 	.word	0x00000000
.L_15:


//--------------------- .nv.compat                --------------------------
	.section	.nv.compat,"",@"SHT_CUDA_COMPAT_INFO"
	.align	4
        /*0000*/ 	.byte	0x02, 0x09, 0x00, 0x00, 0x02, 0x02, 0x01, 0x00, 0x02, 0x05, 0x05, 0x00, 0x03, 0x07, 0x01, 0x01
        /*0010*/ 	.byte	0x02, 0x03, 0x00, 0x00, 0x02, 0x06, 0x01, 0x00, 0x04, 0x0b, 0x08, 0x00, 0x01, 0x00, 0x00, 0x00
        /*0020*/ 	.byte	0x00, 0x00, 0x00, 0x00


//--------------------- .nv.info._Z20resizeBilinearKernelPfS_iiii --------------------------
	.section	.nv.info._Z20resizeBilinearKernelPfS_iiii,"",@"SHT_CUDA_INFO"
	.sectionflags	@""
	.align	4


	//----- nvinfo : EIATTR_CUDA_API_VERSION
	.align		4
        /*0000*/ 	.byte	0x04, 0x37
        /*0002*/ 	.short	(.L_17 - .L_16)
.L_16:
        /*0004*/ 	.word	0x00000082


	//----- nvinfo : EIATTR_KPARAM_INFO
	.align		4
.L_17:
        /*0008*/ 	.byte	0x04, 0x17
        /*000a*/ 	.short	(.L_19 - .L_18)
.L_18:
        /*000c*/ 	.word	0x00000000
        /*0010*/ 	.short	0x0005
        /*0012*/ 	.short	0x001c
        /*0014*/ 	.byte	0x00, 0xf0, 0x11, 0x00


	//----- nvinfo : EIATTR_KPARAM_INFO
	.align		4
.L_19:
        /*0018*/ 	.byte	0x04, 0x17
        /*001a*/ 	.short	(.L_21 - .L_20)
.L_20:
        /*001c*/ 	.word	0x00000000
        /*0020*/ 	.short	0x0004
        /*0022*/ 	.short	0x0018
        /*0024*/ 	.byte	0x00, 0xf0, 0x11, 0x00


	//----- nvinfo : EIATTR_KPARAM_INFO
	.align		4
.L_21:
        /*0028*/ 	.byte	0x04, 0x17
        /*002a*/ 	.short	(.L_23 - .L_22)
.L_22:
        /*002c*/ 	.word	0x00000000
        /*0030*/ 	.short	0x0003
        /*0032*/ 	.short	0x0014
        /*0034*/ 	.byte	0x00, 0xf0, 0x11, 0x00


	//----- nvinfo : EIATTR_KPARAM_INFO
	.align		4
.L_23:
        /*0038*/ 	.byte	0x04, 0x17
        /*003a*/ 	.short	(.L_25 - .L_24)
.L_24:
        /*003c*/ 	.word	0x00000000
        /*0040*/ 	.short	0x0002
        /*0042*/ 	.short	0x0010
        /*0044*/ 	.byte	0x00, 0xf0, 0x11, 0x00


	//----- nvinfo : EIATTR_KPARAM_INFO
	.align		4
.L_25:
        /*0048*/ 	.byte	0x04, 0x17
        /*004a*/ 	.short	(.L_27 - .L_26)
.L_26:
        /*004c*/ 	.word	0x00000000
        /*0050*/ 	.short	0x0001
        /*0052*/ 	.short	0x0008
        /*0054*/ 	.byte	0x00, 0xf5, 0x21, 0x00


	//----- nvinfo : EIATTR_KPARAM_INFO
	.align		4
.L_27:
        /*0058*/ 	.byte	0x04, 0x17
        /*005a*/ 	.short	(.L_29 - .L_28)
.L_28:
        /*005c*/ 	.word	0x00000000
        /*0060*/ 	.short	0x0000
        /*0062*/ 	.short	0x0000
        /*0064*/ 	.byte	0x00, 0xf5, 0x21, 0x00


	//----- nvinfo : EIATTR_SPARSE_MMA_MASK
	.align		4
.L_29:
        /*0068*/ 	.byte	0x03, 0x50
        /*006a*/ 	.short	0x0000


	//----- nvinfo : EIATTR_MAXREG_COUNT
	.align		4
        /*006c*/ 	.byte	0x03, 0x1b
        /*006e*/ 	.short	0x00ff


	//----- nvinfo : EIATTR_MERCURY_ISA_VERSION
	.align		4
        /*0070*/ 	.byte	0x03, 0x5f
        /*0072*/ 	.short	0x0101


	//----- nvinfo : EIATTR_VRC_CTA_INIT_COUNT
	.align		4
        /*0074*/ 	.byte	0x02, 0x4a
	.zero		1
	.zero		1


	//----- nvinfo : EIATTR_EXIT_INSTR_OFFSETS
	.align		4
        /*0078*/ 	.byte	0x04, 0x1c
        /*007a*/ 	.short	(.L_31 - .L_30)


	//   ....[0]....
.L_30:
        /*007c*/ 	.word	0x000000c0


	//   ....[1]....
        /*0080*/ 	.word	0x000006a0


	//----- nvinfo : EIATTR_CRS_STACK_SIZE
	.align		4
.L_31:
        /*0084*/ 	.byte	0x04, 0x1e
        /*0086*/ 	.short	(.L_33 - .L_32)
.L_32:
        /*0088*/ 	.word	0x00000000


	//----- nvinfo : EIATTR_CBANK_PARAM_SIZE
	.align		4
.L_33:
        /*008c*/ 	.byte	0x03, 0x19
        /*008e*/ 	.short	0x0020


	//----- nvinfo : EIATTR_PARAM_CBANK
	.align		4
        /*0090*/ 	.byte	0x04, 0x0a
        /*0092*/ 	.short	(.L_35 - .L_34)
	.align		4
.L_34:
        /*0094*/ 	.word	index@(.nv.constant0._Z20resizeBilinearKernelPfS_iiii)
        /*0098*/ 	.short	0x0380
        /*009a*/ 	.short	0x0020


	//----- nvinfo : EIATTR_SW_WAR
	.align		4
.L_35:
        /*009c*/ 	.byte	0x04, 0x36
        /*009e*/ 	.short	(.L_37 - .L_36)
.L_36:
        /*00a0*/ 	.word	0x00000008
.L_37:


//--------------------- .nv.info._Z19resizeNearestKernelPfS_iiii --------------------------
	.section	.nv.info._Z19resizeNearestKernelPfS_iiii,"",@"SHT_CUDA_INFO"
	.sectionflags	@""
	.align	4


	//----- nvinfo : EIATTR_CUDA_API_VERSION
	.align		4
        /*0000*/ 	.byte	0x04, 0x37
        /*0002*/ 	.short	(.L_39 - .L_38)
.L_38:
        /*0004*/ 	.word	0x00000082


	//----- nvinfo : EIATTR_KPARAM_INFO
	.align		4
.L_39:
        /*0008*/ 	.byte	0x04, 0x17
        /*000a*/ 	.short	(.L_41 - .L_40)
.L_40:
        /*000c*/ 	.word	0x00000000
        /*0010*/ 	.short	0x0005
        /*0012*/ 	.short	0x001c
        /*0014*/ 	.byte	0x00, 0xf0, 0x11, 0x00


	//----- nvinfo : EIATTR_KPARAM_INFO
	.align		4
.L_41:
        /*0018*/ 	.byte	0x04, 0x17
        /*001a*/ 	.short	(.L_43 - .L_42)
.L_42:
        /*001c*/ 	.word	0x00000000
        /*0020*/ 	.short	0x0004
        /*0022*/ 	.short	0x0018
        /*0024*/ 	.byte	0x00, 0xf0, 0x11, 0x00


	//----- nvinfo : EIATTR_KPARAM_INFO
	.align		4
.L_43:
        /*0028*/ 	.byte	0x04, 0x17
        /*002a*/ 	.short	(.L_45 - .L_44)
.L_44:
        /*002c*/ 	.word	0x00000000
        /*0030*/ 	.short	0x0003
        /*0032*/ 	.short	0x0014
        /*0034*/ 	.byte	0x00, 0xf0, 0x11, 0x00


	//----- nvinfo : EIATTR_KPARAM_INFO
	.align		4
.L_45:
        /*0038*/ 	.byte	0x04, 0x17
        /*003a*/ 	.short	(.L_47 - .L_46)
.L_46:
        /*003c*/ 	.word	0x00000000
        /*0040*/ 	.short	0x0002
        /*0042*/ 	.short	0x0010
        /*0044*/ 	.byte	0x00, 0xf0, 0x11, 0x00


	//----- nvinfo : EIATTR_KPARAM_INFO
	.align		4
.L_47:
        /*0048*/ 	.byte	0x04, 0x17
        /*004a*/ 	.short	(.L_49 - .L_48)
.L_48:
        /*004c*/ 	.word	0x00000000
        /*0050*/ 	.short	0x0001
        /*0052*/ 	.short	0x0008
        /*0054*/ 	.byte	0x00, 0xf5, 0x21, 0x00


	//----- nvinfo : EIATTR_KPARAM_INFO
	.align		4
.L_49:
        /*0058*/ 	.byte	0x04, 0x17
        /*005a*/ 	.short	(.L_51 - .L_50)
.L_50:
        /*005c*/ 	.word	0x00000000
        /*0060*/ 	.short	0x0000
        /*0062*/ 	.short	0x0000
        /*0064*/ 	.byte	0x00, 0xf5, 0x21, 0x00


	//----- nvinfo : EIATTR_SPARSE_MMA_MASK
	.align		4
.L_51:
        /*0068*/ 	.byte	0x03, 0x50
        /*006a*/ 	.short	0x0000


	//----- nvinfo : EIATTR_MAXREG_COUNT
	.align		4
        /*006c*/ 	.byte	0x03, 0x1b
        /*006e*/ 	.short	0x00ff


	//----- nvinfo : EIATTR_MERCURY_ISA_VERSION
	.align		4
        /*0070*/ 	.byte	0x03, 0x5f
        /*0072*/ 	.short	0x0101


	//----- nvinfo : EIATTR_VRC_CTA_INIT_COUNT
	.align		4
        /*0074*/ 	.byte	0x02, 0x4a
	.zero		1
	.zero		1


	//----- nvinfo : EIATTR_EXIT_INSTR_OFFSETS
	.align		4
        /*0078*/ 	.byte	0x04, 0x1c
        /*007a*/ 	.short	(.L_53 - .L_52)


	//   ....[0]....
.L_52:
        /*007c*/ 	.word	0x000000c0


	//   ....[1]....
        /*0080*/ 	.word	0x000004c0


	//----- nvinfo : EIATTR_CRS_STACK_SIZE
	.align		4
.L_53:
        /*0084*/ 	.byte	0x04, 0x1e
        /*0086*/ 	.short	(.L_55 - .L_54)
.L_54:
        /*0088*/ 	.word	0x00000000


	//----- nvinfo : EIATTR_CBANK_PARAM_SIZE
	.align		4
.L_55:
        /*008c*/ 	.byte	0x03, 0x19
        /*008e*/ 	.short	0x0020


	//----- nvinfo : EIATTR_PARAM_CBANK
	.align		4
        /*0090*/ 	.byte	0x04, 0x0a
        /*0092*/ 	.short	(.L_57 - .L_56)
	.align		4
.L_56:
        /*0094*/ 	.word	index@(.nv.constant0._Z19resizeNearestKernelPfS_iiii)
        /*0098*/ 	.short	0x0380
        /*009a*/ 	.short	0x0020


	//----- nvinfo : EIATTR_SW_WAR
	.align		4
.L_57:
        /*009c*/ 	.byte	0x04, 0x36
        /*009e*/ 	.short	(.L_59 - .L_58)
.L_58:
        /*00a0*/ 	.word	0x00000008
.L_59:


//--------------------- .nv.callgraph             --------------------------
	.section	.nv.callgraph,"",@"SHT_CUDA_CALLGRAPH"
	.align	4
	.sectionentsize	8
	.align		4
        /*0000*/ 	.word	0x00000000
	.align		4
        /*0004*/ 	.word	0xffffffff
	.align		4
        /*0008*/ 	.word	0x00000000
	.align		4
        /*000c*/ 	.word	0xfffffffe
	.align		4
        /*0010*/ 	.word	0x00000000
	.align		4
        /*0014*/ 	.word	0xfffffffd
	.align		4
        /*0018*/ 	.word	0x00000000
	.align		4
        /*001c*/ 	.word	0xfffffffc


//--------------------- .text._Z20resizeBilinearKernelPfS_iiii --------------------------
	.section	.text._Z20resizeBilinearKernelPfS_iiii,"ax",@progbits
	.align	128
        .global         _Z20resizeBilinearKernelPfS_iiii
        .type           _Z20resizeBilinearKernelPfS_iiii,@function
        .size           _Z20resizeBilinearKernelPfS_iiii,(.L_x_32 - _Z20resizeBilinearKernelPfS_iiii)
        .other          _Z20resizeBilinearKernelPfS_iiii,@"STO_CUDA_ENTRY STV_DEFAULT"
_Z20resizeBilinearKernelPfS_iiii:
.text._Z20resizeBilinearKernelPfS_iiii:
[----:B------:R-:W-:Y:S01]  /*0000*/  LDC R1, c[0x0][0x37c] ;  /* 0x0000df00ff017b82 */ /* 0x000fe20000000800 */
[----:B------:R-:W0:Y:S07]  /*0010*/  S2R R3, SR_TID.Y ;  /* 0x0000000000037919 */ /* 0x000e2e0000002200 */
[----:B------:R-:W1:Y:S01]  /*0020*/  LDC R5, c[0x0][0x360] ;  /* 0x0000d800ff057b82 */ /* 0x000e620000000800 */
[----:B------:R-:W2:Y:S01]  /*0030*/  LDCU.64 UR6, c[0x0][0x398] ;  /* 0x00007300ff0677ac */ /* 0x000ea20008000a00 */
[----:B------:R-:W1:Y:S06]  /*0040*/  S2R R0, SR_TID.X ;  /* 0x0000000000007919 */ /* 0x000e6c0000002100 */
[----:B------:R-:W0:Y:S08]  /*0050*/  S2UR UR5, SR_CTAID.Y ;  /* 0x00000000000579c3 */ /* 0x000e300000002600 */
[----:B------:R-:W0:Y:S08]  /*0060*/  LDC R2, c[0x0][0x364] ;  /* 0x0000d900ff027b82 */ /* 0x000e300000000800 */
[----:B------:R-:W1:Y:S01]  /*0070*/  S2UR UR4, SR_CTAID.X ;  /* 0x00000000000479c3 */ /* 0x000e620000002500 */
[----:B0-----:R-:W-:-:S05]  /*0080*/  IMAD R2, R2, UR5, R3 ;  /* 0x0000000502027c24 */ /* 0x001fca000f8e0203 */
[----:B--2---:R-:W-:Y:S01]  /*0090*/  ISETP.GE.AND P0, PT, R2, UR7, PT ;  /* 0x0000000702007c0c */ /* 0x004fe2000bf06270 */
[----:B-1----:R-:W-:-:S05]  /*00a0*/  IMAD R5, R5, UR4, R0 ;  /* 0x0000000405057c24 */ /* 0x002fca000f8e0200 */
[----:B------:R-:W-:-:S13]  /*00b0*/  ISETP.GE.OR P0, PT, R5, UR6, P0 ;  /* 0x0000000605007c0c */ /* 0x000fda0008706670 */
[----:B------:R-:W-:Y:S05]  /*00c0*/  @P0 EXIT ;  /* 0x000000000000094d */ /* 0x000fea0003800000 */
[----:B------:R-:W0:Y:S01]  /*00d0*/  LDCU UR5, c[0x0][0x390] ;  /* 0x00007200ff0577ac */ /* 0x000e220008000800 */
[----:B------:R-:W-:Y:S01]  /*00e0*/  I2FP.F32.S32 R7, UR6 ;  /* 0x0000000600077c45 */ /* 0x000fe20008201400 */
[----:B------:R-:W1:Y:S01]  /*00f0*/  S2UR UR4, SR_CTAID.Z ;  /* 0x00000000000479c3 */ /* 0x000e620000002700 */
[----:B------:R-:W-:Y:S01]  /*0100*/  I2FP.F32.S32 R0, R5 ;  /* 0x0000000500007245 */ /* 0x000fe20000201400 */
[----:B------:R-:W-:Y:S01]  /*0110*/  BSSY.RECONVERGENT B0, `(.L_x_0) ;  /* 0x0000010000007945 */ /* 0x000fe20003800200 */
[----:B------:R-:W2:Y:S03]  /*0120*/  MUFU.RCP R4, R7 ;  /* 0x0000000700047308 */ /* 0x000ea60000001000 */
[----:B------:R-:W-:Y:S01]  /*0130*/  FADD R0, R0, 0.5 ;  /* 0x3f00000000007421 */ /* 0x000fe20000000000 */
[----:B0-----:R-:W-:Y:S01]  /*0140*/  I2FP.F32.S32 R3, UR5 ;  /* 0x0000000500037c45 */ /* 0x001fe20008201400 */
[----:B--2---:R-:W-:-:S04]  /*0150*/  FFMA R9, -R7, R4, 1 ;  /* 0x3f80000007097423 */ /* 0x004fc80000000104 */
[----:B------:R-:W-:Y:S01]  /*0160*/  FMUL R0, R0, R3 ;  /* 0x0000000300007220 */ /* 0x000fe20000400000 */
[----:B------:R-:W-:-:S03]  /*0170*/  FFMA R9, R4, R9, R4 ;  /* 0x0000000904097223 */ /* 0x000fc60000000004 */
[----:B------:R-:W0:Y:S01]  /*0180*/  FCHK P0, R0, R7 ;  /* 0x0000000700007302 */ /* 0x000e220000000000 */
[----:B------:R-:W-:-:S04]  /*0190*/  FFMA R4, R0, R9, RZ ;  /* 0x0000000900047223 */ /* 0x000fc800000000ff */
[----:B------:R-:W-:-:S04]  /*01a0*/  FFMA R3, -R7, R4, R0 ;  /* 0x0000000407037223 */ /* 0x000fc80000000100 */
[----:B------:R-:W-:Y:S01]  /*01b0*/  FFMA R4, R9, R3, R4 ;  /* 0x0000000309047223 */ /* 0x000fe20000000004 */
[----:B01----:R-:W-:Y:S06]  /*01c0*/  @!P0 BRA `(.L_x_1) ;  /* 0x0000000000108947 */ /* 0x003fec0003800000 */
[----:B------:R-:W-:Y:S01]  /*01d0*/  IMAD.MOV.U32 R3, RZ, RZ, R7 ;  /* 0x000000ffff037224 */ /* 0x000fe200078e0007 */
[----:B------:R-:W-:-:S07]  /*01e0*/  MOV R6, 0x200 ;  /* 0x0000020000067802 */ /* 0x000fce0000000f00 */
[----:B------:R-:W-:Y:S05]  /*01f0*/  CALL.REL.NOINC `($__internal_0_$__cuda_sm3x_div_rn_noftz_f32_slowpath) ;  /* 0x00000004002c7944 */ /* 0x000fea0003c00000 */
[----:B------:R-:W-:-:S07]  /*0200*/  IMAD.MOV.U32 R4, RZ, RZ, R0 ;  /* 0x000000ffff047224 */ /* 0x000fce00078e0000 */
.L_x_1:
[----:B------:R-:W-:Y:S05]  /*0210*/  BSYNC.RECONVERGENT B0 ;  /* 0x0000000000007941 */ /* 0x000fea0003800200 */
.L_x_0:
[----:B------:R-:W0:Y:S01]  /*0220*/  LDCU UR5, c[0x0][0x39c] ;  /* 0x00007380ff0577ac */ /* 0x000e220008000800 */
[----:B------:R-:W-:Y:S01]  /*0230*/  I2FP.F32.U32 R0, R2 ;  /* 0x0000000200007245 */ /* 0x000fe20000201000 */
[----:B------:R-:W-:Y:S01]  /*0240*/  BSSY.RECONVERGENT B0, `(.L_x_2) ;  /* 0x0000014000007945 */ /* 0x000fe20003800200 */
[----:B------:R-:W-:Y:S01]  /*0250*/  FADD R4, R4, -0.5 ;  /* 0xbf00000004047421 */ /* 0x000fe20000000000 */
[----:B------:R-:W1:Y:S02]  /*0260*/  LDCU.64 UR6, c[0x0][0x358] ;  /* 0x00006b00ff0677ac */ /* 0x000e640008000a00 */
[----:B------:R-:W-:Y:S01]  /*0270*/  FADD R0, R0, 0.5 ;  /* 0x3f00000000007421 */ /* 0x000fe20000000000 */
[----:B0-----:R-:W-:Y:S01]  /*0280*/  I2FP.F32.U32 R7, UR5 ;  /* 0x0000000500077c45 */ /* 0x001fe20008201000 */
[----:B------:R-:W0:Y:S03]  /*0290*/  LDCU UR5, c[0x0][0x394] ;  /* 0x00007280ff0577ac */ /* 0x000e260008000800 */
[----:B------:R-:W2:Y:S01]  /*02a0*/  MUFU.RCP R6, R7 ;  /* 0x0000000700067308 */ /* 0x000ea20000001000 */
        /* <DEDUP_REMOVED lines=9> */
[----:B------:R-:W-:Y:S02]  /*0340*/  MOV R3, R7 ;  /* 0x0000000700037202 */ /* 0x000fe40000000f00 */
[----:B------:R-:W-:-:S07]  /*0350*/  MOV R6, 0x370 ;  /* 0x0000037000067802 */ /* 0x000fce0000000f00 */
[----:B------:R-:W-:Y:S05]  /*0360*/  CALL.REL.NOINC `($__internal_0_$__cuda_sm3x_div_rn_noftz_f32_slowpath) ;  /* 0x0000000000d07944 */ /* 0x000fea0003c00000 */
[----:B------:R-:W-:-:S07]  /*0370*/  IMAD.MOV.U32 R3, RZ, RZ, R0 ;  /* 0x000000ffff037224 */ /* 0x000fce00078e0000 */
.L_x_3:
[----:B------:R-:W-:Y:S05]  /*0380*/  BSYNC.RECONVERGENT B0 ;  /* 0x0000000000007941 */ /* 0x000fea0003800200 */
.L_x_2:
[----:B------:R-:W0:Y:S01]  /*0390*/  LDC.64 R8, c[0x0][0x390] ;  /* 0x0000e400ff087b82 */ /* 0x000e220000000a00 */
[----:B------:R-:W-:Y:S01]  /*03a0*/  FADD R0, R3, -0.5 ;  /* 0xbf00000003007421 */ /* 0x000fe20000000000 */
[----:B------:R-:W-:Y:S01]  /*03b0*/  FADD R10, R4, 1 ;  /* 0x3f800000040a7421 */ /* 0x000fe20000000000 */
[----:B------:R-:W1:Y:S02]  /*03c0*/  F2I.TRUNC.NTZ R3, R4 ;  /* 0x0000000400037305 */ /* 0x000e64000020f100 */
[----:B------:R-:W-:-:S03]  /*03d0*/  FADD R15, R0, 1 ;  /* 0x3f800000000f7421 */ /* 0x000fc60000000000 */
[----:B------:R-:W2:Y:S03]  /*03e0*/  LDC.64 R6, c[0x0][0x380] ;  /* 0x0000e000ff067b82 */ /* 0x000ea60000000a00 */
[----:B------:R-:W3:Y:S01]  /*03f0*/  F2I.TRUNC.NTZ R12, R0 ;  /* 0x00000000000c7305 */ /* 0x000ee2000020f100 */
[----:B-1----:R-:W-:-:S07]  /*0400*/  VIMNMX R3, PT, PT, RZ, R3, !PT ;  /* 0x00000003ff037248 */ /* 0x002fce0007fe0100 */
[----:B------:R-:W1:Y:S01]  /*0410*/  F2I.TRUNC.NTZ R11, R10 ;  /* 0x0000000a000b7305 */ /* 0x000e62000020f100 */
[----:B0-----:R-:W-:Y:S01]  /*0420*/  IMAD R14, R8, UR4, RZ ;  /* 0x00000004080e7c24 */ /* 0x001fe2000f8e02ff */
[----:B---3--:R-:W-:-:S06]  /*0430*/  VIMNMX R13, PT, PT, RZ, R12, !PT ;  /* 0x0000000cff0d7248 */ /* 0x008fcc0007fe0100 */
[----:B------:R-:W0:Y:S01]  /*0440*/  F2I.TRUNC.NTZ R16, R15 ;  /* 0x0000000f00107305 */ /* 0x000e22000020f100 */
[----:B------:R-:W-:-:S04]  /*0450*/  IMAD R12, R14, R9, RZ ;  /* 0x000000090e0c7224 */ /* 0x000fc800078e02ff */
[----:B------:R-:W-:Y:S01]  /*0460*/  IMAD R13, R13, R8, R12 ;  /* 0x000000080d0d7224 */ /* 0x000fe200078e020c */
[----:B-1----:R-:W-:-:S04]  /*0470*/  VIADDMNMX R14, R8, 0xffffffff, R11, PT ;  /* 0xffffffff080e7846 */ /* 0x002fc8000380010b */
[----:B------:R-:W-:Y:S01]  /*0480*/  IADD3 R11, PT, PT, R3, R13, RZ ;  /* 0x0000000d030b7210 */ /* 0x000fe20007ffe0ff */
[----:B------:R-:W-:Y:S01]  /*0490*/  IMAD.IADD R17, R14, 0x1, R13 ;  /* 0x000000010e117824 */ /* 0x000fe200078e020d */
[----:B0-----:R-:W-:-:S03]  /*04a0*/  VIADDMNMX R9, R9, 0xffffffff, R16, PT ;  /* 0xffffffff09097846 */ /* 0x001fc60003800110 */
[----:B--2---:R-:W-:-:S04]  /*04b0*/  IMAD.WIDE R10, R11, 0x4, R6 ;  /* 0x000000040b0a7825 */ /* 0x004fc800078e0206 */
[----:B------:R-:W-:Y:S02]  /*04c0*/  IMAD R9, R9, R8, R12 ;  /* 0x0000000809097224 */ /* 0x000fe400078e020c */
[----:B------:R-:W-:Y:S01]  /*04d0*/  IMAD.WIDE R12, R17, 0x4, R6 ;  /* 0x00000004110c7825 */ /* 0x000fe200078e0206 */
[----:B------:R-:W2:Y:S03]  /*04e0*/  LDG.E R10, desc[UR6][R10.64] ;  /* 0x000000060a0a7981 */ /* 0x000ea6000c1e1900 */
[----:B------:R-:W-:Y:S01]  /*04f0*/  IMAD.IADD R15, R3, 0x1, R9 ;  /* 0x00000001030f7824 */ /* 0x000fe200078e0209 */
[----:B------:R-:W-:Y:S01]  /*0500*/  IADD3 R17, PT, PT, R14, R9, RZ ;  /* 0x000000090e117210 */ /* 0x000fe20007ffe0ff */
[----:B------:R0:W3:Y:S01]  /*0510*/  LDG.E R3, desc[UR6][R12.64] ;  /* 0x000000060c037981 */ /* 0x0000e2000c1e1900 */
[----:B------:R-:W1:Y:S01]  /*0520*/  FRND.FLOOR R19, R4 ;  /* 0x0000000400137307 */ /* 0x000e620000205000 */
[--C-:B------:R-:W-:Y:S01]  /*0530*/  IMAD.WIDE R14, R15, 0x4, R6.reuse ;  /* 0x000000040f0e7825 */ /* 0x100fe200078e0206 */
[----:B------:R-:W4:Y:S03]  /*0540*/  LDC.64 R8, c[0x0][0x398] ;  /* 0x0000e600ff087b82 */ /* 0x000f260000000a00 */
[----:B------:R-:W-:-:S02]  /*0550*/  IMAD.WIDE R16, R17, 0x4, R6 ;  /* 0x0000000411107825 */ /* 0x000fc400078e0206 */
[----:B------:R-:W5:Y:S01]  /*0560*/  LDG.E R14, desc[UR6][R14.64] ;  /* 0x000000060e0e7981 */ /* 0x000f62000c1e1900 */
[----:B------:R-:W0:Y:S02]  /*0570*/  FRND.FLOOR R21, R0 ;  /* 0x0000000000157307 */ /* 0x000e240000205000 */
[----:B------:R-:W4:Y:S01]  /*0580*/  LDC.64 R6, c[0x0][0x388] ;  /* 0x0000e200ff067b82 */ /* 0x000f220000000a00 */
[----:B------:R-:W5:Y:S01]  /*0590*/  LDG.E R16, desc[UR6][R16.64] ;  /* 0x0000000610107981 */ /* 0x000f62000c1e1900 */
[----:B-1----:R-:W-:-:S04]  /*05a0*/  FADD R19, R4, -R19 ;  /* 0x8000001304137221 */ /* 0x002fc80000000000 */
[----:B0-----:R-:W-:Y:S01]  /*05b0*/  FADD R13, -R19, 1 ;  /* 0x3f800000130d7421 */ /* 0x001fe20000000100 */
[----:B------:R-:W-:-:S04]  /*05c0*/  FADD R21, R0, -R21 ;  /* 0x8000001500157221 */ /* 0x000fc80000000000 */
[----:B------:R-:W-:Y:S01]  /*05d0*/  FADD R11, -R21, 1 ;  /* 0x3f800000150b7421 */ /* 0x000fe20000000100 */
[----:B----4-:R-:W-:-:S04]  /*05e0*/  IMAD R9, R9, UR4, R2 ;  /* 0x0000000409097c24 */ /* 0x010fc8000f8e0202 */
[----:B------:R-:W-:-:S04]  /*05f0*/  IMAD R9, R9, R8, R5 ;  /* 0x0000000809097224 */ /* 0x000fc800078e0205 */
[----:B------:R-:W-:-:S04]  /*0600*/  IMAD.WIDE R6, R9, 0x4, R6 ;  /* 0x0000000409067825 */ /* 0x000fc800078e0206 */
[----:B--2---:R-:W-:Y:S01]  /*0610*/  FMUL R10, R10, R13 ;  /* 0x0000000d0a0a7220 */ /* 0x004fe20000400000 */
[----:B---3--:R-:W-:-:S04]  /*0620*/  FMUL R12, R3, R19 ;  /* 0x00000013030c7220 */ /* 0x008fc80000400000 */
[----:B------:R-:W-:Y:S01]  /*0630*/  FMUL R3, R11, R12 ;  /* 0x0000000c0b037220 */ /* 0x000fe20000400000 */
[----:B-----5:R-:W-:-:S03]  /*0640*/  FMUL R14, R14, R13 ;  /* 0x0000000d0e0e7220 */ /* 0x020fc60000400000 */
[----:B------:R-:W-:Y:S01]  /*0650*/  FFMA R10, R10, R11, R3 ;  /* 0x0000000b0a0a7223 */ /* 0x000fe20000000003 */
[----:B------:R-:W-:-:S03]  /*0660*/  FMUL R19, R16, R19 ;  /* 0x0000001310137220 */ /* 0x000fc60000400000 */
[----:B------:R-:W-:-:S04]  /*0670*/  FFMA R10, R21, R14, R10 ;  /* 0x0000000e150a7223 */ /* 0x000fc8000000000a */
[----:B------:R-:W-:-:S05]  /*0680*/  FFMA R19, R21, R19, R10 ;  /* 0x0000001315137223 */ /* 0x000fca000000000a */
[----:B------:R-:W-:Y:S01]  /*0690*/  STG.E desc[UR6][R6.64], R19 ;  /* 0x0000001306007986 */ /* 0x000fe2000c101906 */
[----:B------:R-:W-:Y:S05]  /*06a0*/  EXIT ;  /* 0x000000000000794d */ /* 0x000fea0003800000 */
        .weak           $__internal_0_$__cuda_sm3x_div_rn_noftz_f32_slowpath
        .type           $__internal_0_$__cuda_sm3x_div_rn_noftz_f32_slowpath,@function
        .size           $__internal_0_$__cuda_sm3x_div_rn_noftz_f32_slowpath,(.L_x_32 - $__internal_0_$__cuda_sm3x_div_rn_noftz_f32_slowpath)
$__internal_0_$__cuda_sm3x_div_rn_noftz_f32_slowpath:
[----:B------:R-:W-:Y:S01]  /*06b0*/  SHF.R.U32.HI R8, RZ, 0x17, R3 ;  /* 0x00000017ff087819 */ /* 0x000fe20000011603 */
[----:B------:R-:W-:Y:S01]  /*06c0*/  BSSY.RECONVERGENT B1, `(.L_x_4) ;  /* 0x0000062000017945 */ /* 0x000fe20003800200 */
[----:B------:R-:W-:Y:S02]  /*06d0*/  SHF.R.U32.HI R7, RZ, 0x17, R0 ;  /* 0x00000017ff077819 */ /* 0x000fe40000011600 */
[----:B------:R-:W-:Y:S02]  /*06e0*/  LOP3.LUT R12, R8, 0xff, RZ, 0xc0, !PT ;  /* 0x000000ff080c7812 */ /* 0x000fe400078ec0ff */
[----:B------:R-:W-:-:S03]  /*06f0*/  LOP3.LUT R10, R7, 0xff, RZ, 0xc0, !PT ;  /* 0x000000ff070a7812 */ /* 0x000fc600078ec0ff */
[----:B------:R-:W-:Y:S01]  /*0700*/  VIADD R9, R12, 0xffffffff ;  /* 0xffffffff0c097836 */ /* 0x000fe20000000000 */
[----:B------:R-:W-:-:S04]  /*0710*/  IADD3 R8, PT, PT, R10, -0x1, RZ ;  /* 0xffffffff0a087810 */ /* 0x000fc80007ffe0ff */
[----:B------:R-:W-:-:S04]  /*0720*/  ISETP.GT.U32.AND P0, PT, R9, 0xfd, PT ;  /* 0x000000fd0900780c */ /* 0x000fc80003f04070 */
[----:B------:R-:W-:-:S13]  /*0730*/  ISETP.GT.U32.OR P0, PT, R8, 0xfd, P0 ;  /* 0x000000fd0800780c */ /* 0x000fda0000704470 */
[----:B------:R-:W-:Y:S01]  /*0740*/  @!P0 IMAD.MOV.U32 R7, RZ, RZ, RZ ;  /* 0x000000ffff078224 */ /* 0x000fe200078e00ff */
[----:B------:R-:W-:Y:S06]  /*0750*/  @!P0 BRA `(.L_x_5) ;  /* 0x00000000005c8947 */ /* 0x000fec0003800000 */
[----:B------:R-:W-:Y:S02]  /*0760*/  FSETP.GTU.FTZ.AND P0, PT, |R0|, +INF , PT ;  /* 0x7f8000000000780b */ /* 0x000fe40003f1c200 */
[----:B------:R-:W-:-:S04]  /*0770*/  FSETP.GTU.FTZ.AND P1, PT, |R3|, +INF , PT ;  /* 0x7f8000000300780b */ /* 0x000fc80003f3c200 */
[----:B------:R-:W-:-:S13]  /*0780*/  PLOP3.LUT P0, PT, P0, P1, PT, 0xf8, 0x8f ;  /* 0x00000000008f781c */ /* 0x000fda0000703f70 */
[----:B------:R-:W-:Y:S05]  /*0790*/  @P0 BRA `(.L_x_6) ;  /* 0x00000004004c0947 */ /* 0x000fea0003800000 */
[----:B------:R-:W-:-:S13]  /*07a0*/  LOP3.LUT P0, RZ, R3, 0x7fffffff, R0, 0xc8, !PT ;  /* 0x7fffffff03ff7812 */ /* 0x000fda000780c800 */
[----:B------:R-:W-:Y:S05]  /*07b0*/  @!P0 BRA `(.L_x_7) ;  /* 0x00000004003c8947 */ /* 0x000fea0003800000 */
[C---:B------:R-:W-:Y:S02]  /*07c0*/  FSETP.NEU.FTZ.AND P2, PT, |R0|.reuse, +INF , PT ;  /* 0x7f8000000000780b */ /* 0x040fe40003f5d200 */
[----:B------:R-:W-:Y:S02]  /*07d0*/  FSETP.NEU.FTZ.AND P1, PT, |R3|, +INF , PT ;  /* 0x7f8000000300780b */ /* 0x000fe40003f3d200 */
[----:B------:R-:W-:-:S11]  /*07e0*/  FSETP.NEU.FTZ.AND P0, PT, |R0|, +INF , PT ;  /* 0x7f8000000000780b */ /* 0x000fd60003f1d200 */
[----:B------:R-:W-:Y:S05]  /*07f0*/  @!P1 BRA !P2, `(.L_x_7) ;  /* 0x00000004002c9947 */ /* 0x000fea0005000000 */
[----:B------:R-:W-:-:S04]  /*0800*/  LOP3.LUT P2, RZ, R0, 0x7fffffff, RZ, 0xc0, !PT ;  /* 0x7fffffff00ff7812 */ /* 0x000fc8000784c0ff */
[----:B------:R-:W-:-:S13]  /*0810*/  PLOP3.LUT P1, PT, P1, P2, PT, 0x2f, 0xf2 ;  /* 0x0000000000f2781c */ /* 0x000fda0000f24577 */
[----:B------:R-:W-:Y:S05]  /*0820*/  @P1 BRA `(.L_x_8) ;  /* 0x0000000400181947 */ /* 0x000fea0003800000 */
[----:B------:R-:W-:-:S04]  /*0830*/  LOP3.LUT P1, RZ, R3, 0x7fffffff, RZ, 0xc0, !PT ;  /* 0x7fffffff03ff7812 */ /* 0x000fc8000782c0ff */
[----:B------:R-:W-:-:S13]  /*0840*/  PLOP3.LUT P0, PT, P0, P1, PT, 0x2f, 0xf2 ;  /* 0x0000000000f2781c */ /* 0x000fda0000702577 */
[----:B------:R-:W-:Y:S05]  /*0850*/  @P0 BRA `(.L_x_9) ;  /* 0x0000000400000947 */ /* 0x000fea0003800000 */
[----:B------:R-:W-:Y:S02]  /*0860*/  ISETP.GE.AND P0, PT, R8, RZ, PT ;  /* 0x000000ff0800720c */ /* 0x000fe40003f06270 */
[----:B------:R-:W-:-:S11]  /*0870*/  ISETP.GE.AND P1, PT, R9, RZ, PT ;  /* 0x000000ff0900720c */ /* 0x000fd60003f26270 */
[----:B------:R-:W-:Y:S01]  /*0880*/  @P0 MOV R7, RZ ;  /* 0x000000ff00070202 */ /* 0x000fe20000000f00 */
[----:B------:R-:W-:Y:S02]  /*0890*/  @!P0 IMAD.MOV.U32 R7, RZ, RZ, -0x40 ;  /* 0xffffffc0ff078424 */ /* 0x000fe400078e00ff */
[----:B------:R-:W-:Y:S01]  /*08a0*/  @!P0 FFMA R0, R0, 1.84467440737095516160e+19, RZ ;  /* 0x5f80000000008823 */ /* 0x000fe200000000ff */
[----:B------:R-:W-:Y:S02]  /*08b0*/  @!P1 FFMA R3, R3, 1.84467440737095516160e+19, RZ ;  /* 0x5f80000003039823 */ /* 0x000fe400000000ff */
[----:B------:R-:W-:-:S07]  /*08c0*/  @!P1 IADD3 R7, PT, PT, R7, 0x40, RZ ;  /* 0x0000004007079810 */ /* 0x000fce0007ffe0ff */
.L_x_5:
[----:B------:R-:W-:Y:S01]  /*08d0*/  LEA R8, R12, 0xc0800000, 0x17 ;  /* 0xc08000000c087811 */ /* 0x000fe200078eb8ff */
[----:B------:R-:W-:Y:S04]  /*08e0*/  BSSY.RECONVERGENT B2, `(.L_x_10) ;  /* 0x0000036000027945 */ /* 0x000fe80003800200 */
[----:B------:R-:W-:Y:S01]  /*08f0*/  IMAD.IADD R8, R3, 0x1, -R8 ;  /* 0x0000000103087824 */ /* 0x000fe200078e0a08 */
[----:B------:R-:W-:-:S03]  /*0900*/  IADD3 R3, PT, PT, R10, -0x7f, RZ ;  /* 0xffffff810a037810 */ /* 0x000fc60007ffe0ff */
[----:B------:R0:W1:Y:S01]  /*0910*/  MUFU.RCP R9, R8 ;  /* 0x0000000800097308 */ /* 0x0000620000001000 */
[----:B------:R-:W-:Y:S01]  /*0920*/  FADD.FTZ R11, -R8, -RZ ;  /* 0x800000ff080b7221 */ /* 0x000fe20000010100 */
[C---:B------:R-:W-:Y:S01]  /*0930*/  IMAD R0, R3.reuse, -0x800000, R0 ;  /* 0xff80000003007824 */ /* 0x040fe200078e0200 */
[----:B0-----:R-:W-:-:S05]  /*0940*/  IADD3 R8, PT, PT, R3, 0x7f, -R12 ;  /* 0x0000007f03087810 */ /* 0x001fca0007ffe80c */
[----:B------:R-:W-:Y:S02]  /*0950*/  IMAD.IADD R8, R8, 0x1, R7 ;  /* 0x0000000108087824 */ /* 0x000fe400078e0207 */
[----:B-1----:R-:W-:-:S04]  /*0960*/  FFMA R10, R9, R11, 1 ;  /* 0x3f800000090a7423 */ /* 0x002fc8000000000b */
[----:B------:R-:W-:-:S04]  /*0970*/  FFMA R14, R9, R10, R9 ;  /* 0x0000000a090e7223 */ /* 0x000fc80000000009 */
[----:B------:R-:W-:-:S04]  /*0980*/  FFMA R9, R0, R14, RZ ;  /* 0x0000000e00097223 */ /* 0x000fc800000000ff */
[----:B------:R-:W-:-:S04]  /*0990*/  FFMA R10, R11, R9, R0 ;  /* 0x000000090b0a7223 */ /* 0x000fc80000000000 */
[----:B------:R-:W-:-:S04]  /*09a0*/  FFMA R9, R14, R10, R9 ;  /* 0x0000000a0e097223 */ /* 0x000fc80000000009 */
[----:B------:R-:W-:-:S04]  /*09b0*/  FFMA R10, R11, R9, R0 ;  /* 0x000000090b0a7223 */ /* 0x000fc80000000000 */
[----:B------:R-:W-:-:S05]  /*09c0*/  FFMA R0, R14, R10, R9 ;  /* 0x0000000a0e007223 */ /* 0x000fca0000000009 */
[----:B------:R-:W-:-:S04]  /*09d0*/  SHF.R.U32.HI R3, RZ, 0x17, R0 ;  /* 0x00000017ff037819 */ /* 0x000fc80000011600 */
[----:B------:R-:W-:-:S04]  /*09e0*/  LOP3.LUT R3, R3, 0xff, RZ, 0xc0, !PT ;  /* 0x000000ff03037812 */ /* 0x000fc800078ec0ff */
[----:B------:R-:W-:-:S05]  /*09f0*/  IADD3 R11, PT, PT, R3, R8, RZ ;  /* 0x00000008030b7210 */ /* 0x000fca0007ffe0ff */
[----:B------:R-:W-:-:S05]  /*0a00*/  VIADD R3, R11, 0xffffffff ;  /* 0xffffffff0b037836 */ /* 0x000fca0000000000 */
[----:B------:R-:W-:-:S13]  /*0a10*/  ISETP.GE.U32.AND P0, PT, R3, 0xfe, PT ;  /* 0x000000fe0300780c */ /* 0x000fda0003f06070 */
[----:B------:R-:W-:Y:S05]  /*0a20*/  @!P0 BRA `(.L_x_11) ;  /* 0x0000000000808947 */ /* 0x000fea0003800000 */
[----:B------:R-:W-:-:S13]  /*0a30*/  ISETP.GT.AND P0, PT, R11, 0xfe, PT ;  /* 0x000000fe0b00780c */ /* 0x000fda0003f04270 */
[----:B------:R-:W-:Y:S05]  /*0a40*/  @P0 BRA `(.L_x_12) ;  /* 0x00000000006c0947 */ /* 0x000fea0003800000 */
[----:B------:R-:W-:-:S13]  /*0a50*/  ISETP.GE.AND P0, PT, R11, 0x1, PT ;  /* 0x000000010b00780c */ /* 0x000fda0003f06270 */
[----:B------:R-:W-:Y:S05]  /*0a60*/  @P0 BRA `(.L_x_13) ;  /* 0x0000000000740947 */ /* 0x000fea0003800000 */
[----:B------:R-:W-:Y:S02]  /*0a70*/  ISETP.GE.AND P0, PT, R11, -0x18, PT ;  /* 0xffffffe80b00780c */ /* 0x000fe40003f06270 */
[----:B------:R-:W-:-:S11]  /*0a80*/  LOP3.LUT R0, R0, 0x80000000, RZ, 0xc0, !PT ;  /* 0x8000000000007812 */ /* 0x000fd600078ec0ff */
[----:B------:R-:W-:Y:S05]  /*0a90*/  @!P0 BRA `(.L_x_13) ;  /* 0x0000000000688947 */ /* 0x000fea0003800000 */
[CCC-:B------:R-:W-:Y:S01]  /*0aa0*/  FFMA.RZ R3, R14.reuse, R10.reuse, R9.reuse ;  /* 0x0000000a0e037223 */ /* 0x1c0fe2000000c009 */
[CCC-:B------:R-:W-:Y:S01]  /*0ab0*/  FFMA.RM R8, R14.reuse, R10.reuse, R9.reuse ;  /* 0x0000000a0e087223 */ /* 0x1c0fe20000004009 */
[C---:B------:R-:W-:Y:S02]  /*0ac0*/  ISETP.NE.AND P2, PT, R11.reuse, RZ, PT ;  /* 0x000000ff0b00720c */ /* 0x040fe40003f45270 */
[----:B------:R-:W-:Y:S02]  /*0ad0*/  ISETP.NE.AND P1, PT, R11, RZ, PT ;  /* 0x000000ff0b00720c */ /* 0x000fe40003f25270 */
[----:B------:R-:W-:Y:S01]  /*0ae0*/  LOP3.LUT R7, R3, 0x7fffff, RZ, 0xc0, !PT ;  /* 0x007fffff03077812 */ /* 0x000fe200078ec0ff */
[----:B------:R-:W-:Y:S01]  /*0af0*/  FFMA.RP R3, R14, R10, R9 ;  /* 0x0000000a0e037223 */ /* 0x000fe20000008009 */
[----:B------:R-:W-:Y:S01]  /*0b00*/  IADD3 R10, PT, PT, R11, 0x20, RZ ;  /* 0x000000200b0a7810 */ /* 0x000fe20007ffe0ff */
[----:B------:R-:W-:Y:S01]  /*0b10*/  IMAD.MOV R9, RZ, RZ, -R11 ;  /* 0x000000ffff097224 */ /* 0x000fe200078e0a0b */
[----:B------:R-:W-:-:S02]  /*0b20*/  LOP3.LUT R7, R7, 0x800000, RZ, 0xfc, !PT ;  /* 0x0080000007077812 */ /* 0x000fc400078efcff */
[----:B------:R-:W-:Y:S02]  /*0b30*/  FSETP.NEU.FTZ.AND P0, PT, R3, R8, PT ;  /* 0x000000080300720b */ /* 0x000fe40003f1d000 */
[----:B------:R-:W-:Y:S02]  /*0b40*/  SHF.L.U32 R10, R7, R10, RZ ;  /* 0x0000000a070a7219 */ /* 0x000fe400000006ff */
[----:B------:R-:W-:Y:S02]  /*0b50*/  SEL R8, R9, RZ, P2 ;  /* 0x000000ff09087207 */ /* 0x000fe40001000000 */
[----:B------:R-:W-:Y:S02]  /*0b60*/  ISETP.NE.AND P1, PT, R10, RZ, P1 ;  /* 0x000000ff0a00720c */ /* 0x000fe40000f25270 */
[----:B------:R-:W-:Y:S02]  /*0b70*/  SHF.R.U32.HI R8, RZ, R8, R7 ;  /* 0x00000008ff087219 */ /* 0x000fe40000011607 */
[----:B------:R-:W-:-:S02]  /*0b80*/  PLOP3.LUT P0, PT, P0, P1, PT, 0xf8, 0x8f ;  /* 0x00000000008f781c */ /* 0x000fc40000703f70 */
[----:B------:R-:W-:Y:S02]  /*0b90*/  SHF.R.U32.HI R10, RZ, 0x1, R8 ;  /* 0x00000001ff0a7819 */ /* 0x000fe40000011608 */
[----:B------:R-:W-:-:S04]  /*0ba0*/  SEL R3, RZ, 0x1, !P0 ;  /* 0x00000001ff037807 */ /* 0x000fc80004000000 */
[----:B------:R-:W-:-:S04]  /*0bb0*/  LOP3.LUT R3, R3, 0x1, R10, 0xf8, !PT ;  /* 0x0000000103037812 */ /* 0x000fc800078ef80a */
[----:B------:R-:W-:-:S04]  /*0bc0*/  LOP3.LUT R3, R3, R8, RZ, 0xc0, !PT ;  /* 0x0000000803037212 */ /* 0x000fc800078ec0ff */
[----:B------:R-:W-:-:S04]  /*0bd0*/  IADD3 R3, PT, PT, R10, R3, RZ ;  /* 0x000000030a037210 */ /* 0x000fc80007ffe0ff */
[----:B------:R-:W-:Y:S01]  /*0be0*/  LOP3.LUT R0, R3, R0, RZ, 0xfc, !PT ;  /* 0x0000000003007212 */ /* 0x000fe200078efcff */
[----:B------:R-:W-:Y:S06]  /*0bf0*/  BRA `(.L_x_13) ;  /* 0x0000000000107947 */ /* 0x000fec0003800000 */
.L_x_12:
[----:B------:R-:W-:-:S04]  /*0c00*/  LOP3.LUT R0, R0, 0x80000000, RZ, 0xc0, !PT ;  /* 0x8000000000007812 */ /* 0x000fc800078ec0ff */
[----:B------:R-:W-:Y:S01]  /*0c10*/  LOP3.LUT R0, R0, 0x7f800000, RZ, 0xfc, !PT ;  /* 0x7f80000000007812 */ /* 0x000fe200078efcff */
[----:B------:R-:W-:Y:S06]  /*0c20*/  BRA `(.L_x_13) ;  /* 0x0000000000047947 */ /* 0x000fec0003800000 */
.L_x_11:
[----:B------:R-:W-:-:S07]  /*0c30*/  IMAD R0, R8, 0x800000, R0 ;  /* 0x0080000008007824 */ /* 0x000fce00078e0200 */
.L_x_13:
[----:B------:R-:W-:Y:S05]  /*0c40*/  BSYNC.RECONVERGENT B2 ;  /* 0x0000000000027941 */ /* 0x000fea0003800200 */
.L_x_10:
[----:B------:R-:W-:Y:S05]  /*0c50*/  BRA `(.L_x_14) ;  /* 0x0000000000207947 */ /* 0x000fea0003800000 */
.L_x_9:
[----:B------:R-:W-:-:S04]  /*0c60*/  LOP3.LUT R0, R3, 0x80000000, R0, 0x48, !PT ;  /* 0x8000000003007812 */ /* 0x000fc800078e4800 */
[----:B------:R-:W-:Y:S01]  /*0c70*/  LOP3.LUT R0, R0, 0x7f800000, RZ, 0xfc, !PT ;  /* 0x7f80000000007812 */ /* 0x000fe200078efcff */
[----:B------:R-:W-:Y:S06]  /*0c80*/  BRA `(.L_x_14) ;  /* 0x0000000000147947 */ /* 0x000fec0003800000 */
.L_x_8:
[----:B------:R-:W-:Y:S01]  /*0c90*/  LOP3.LUT R0, R3, 0x80000000, R0, 0x48, !PT ;  /* 0x8000000003007812 */ /* 0x000fe200078e4800 */
[----:B------:R-:W-:Y:S06]  /*0ca0*/  BRA `(.L_x_14) ;  /* 0x00000000000c7947 */ /* 0x000fec0003800000 */
.L_x_7:
[----:B------:R-:W0:Y:S01]  /*0cb0*/  MUFU.RSQ R0, -QNAN ;  /* 0xffc0000000007908 */ /* 0x000e220000001400 */
[----:B------:R-:W-:Y:S05]  /*0cc0*/  BRA `(.L_x_14) ;  /* 0x0000000000047947 */ /* 0x000fea0003800000 */
.L_x_6:
[----:B------:R-:W-:-:S07]  /*0cd0*/  FADD.FTZ R0, R0, R3 ;  /* 0x0000000300007221 */ /* 0x000fce0000010000 */
.L_x_14:
[----:B------:R-:W-:Y:S05]  /*0ce0*/  BSYNC.RECONVERGENT B1 ;  /* 0x0000000000017941 */ /* 0x000fea0003800200 */
.L_x_4:
[----:B------:R-:W-:-:S04]  /*0cf0*/  HFMA2 R7, -RZ, RZ, 0, 0 ;  /* 0x00000000ff077431 */ /* 0x000fc800000001ff */
[----:B0-----:R-:W-:Y:S05]  /*0d00*/  RET.REL.NODEC R6 `(_Z20resizeBilinearKernelPfS_iiii) ;  /* 0xfffffff006bc7950 */ /* 0x001fea0003c3ffff */
.L_x_15:
[----:B------:R-:W-:-:S00]  /*0d10*/  BRA `(.L_x_15) ;  /* 0xfffffffc00fc7947 */ /* 0x000fc0000383ffff */
[----:B------:R-:W-:-:S00]  /*0d20*/  NOP ;  /* 0x0000000000007918 */ /* 0x000fc00000000000 */
        /* <DEDUP_REMOVED lines=13> */
.L_x_32:


//--------------------- .text._Z19resizeNearestKernelPfS_iiii --------------------------
	.section	.text._Z19resizeNearestKernelPfS_iiii,"ax",@progbits
	.align	128
        .global         _Z19resizeNearestKernelPfS_iiii
        .type           _Z19resizeNearestKernelPfS_iiii,@function
        .size           _Z19resizeNearestKernelPfS_iiii,(.L_x_33 - _Z19resizeNearestKernelPfS_iiii)
        .other          _Z19resizeNearestKernelPfS_iiii,@"STO_CUDA_ENTRY STV_DEFAULT"
_Z19resizeNearestKernelPfS_iiii:
.text._Z19resizeNearestKernelPfS_iiii:
        /* <DEDUP_REMOVED lines=15> */
[----:B------:R-:W1:Y:S01]  /*00f0*/  S2R R2, SR_CTAID.Z ;  /* 0x0000000000027919 */ /* 0x000e620000002700 */
[----:B------:R-:W-:Y:S01]  /*0100*/  I2FP.F32.U32 R4, R3 ;  /* 0x0000000300047245 */ /* 0x000fe20000201000 */
[----:B------:R-:W-:Y:S01]  /*0110*/  BSSY.RECONVERGENT B0, `(.L_x_16) ;  /* 0x0000013000007945 */ /* 0x000fe20003800200 */
[----:B------:R-:W2:Y:S03]  /*0120*/  MUFU.RCP R6, R7 ;  /* 0x0000000700067308 */ /* 0x000ea60000001000 */
[----:B------:R-:W-:Y:S01]  /*0130*/  FADD R9, R4, 0.5 ;  /* 0x3f00000004097421 */ /* 0x000fe20000000000 */
[----:B0-----:R-:W-:Y:S01]  /*0140*/  I2FP.F32.S32 R0, UR4 ;  /* 0x0000000400007c45 */ /* 0x001fe20008201400 */
[----:B------:R-:W-:Y:S01]  /*0150*/  UIADD3 UR4, UPT, UPT, UR4, -0x1, URZ ;  /* 0xffffffff04047890 */ /* 0x000fe2000fffe0ff */
[----:B--2---:R-:W-:-:S03]  /*0160*/  FFMA R11, -R7, R6, 1 ;  /* 0x3f800000070b7423 */ /* 0x004fc60000000106 */
[----:B------:R-:W-:Y:S01]  /*0170*/  FMUL R0, R0, R9 ;  /* 0x0000000900007220 */ /* 0x000fe20000400000 */
[----:B------:R-:W-:-:S03]  /*0180*/  FFMA R11, R6, R11, R6 ;  /* 0x0000000b060b7223 */ /* 0x000fc60000000006 */
[----:B------:R-:W0:Y:S01]  /*0190*/  FCHK P0, R0, R7 ;  /* 0x0000000700007302 */ /* 0x000e220000000000 */
[----:B------:R-:W-:-:S04]  /*01a0*/  FFMA R6, R0, R11, RZ ;  /* 0x0000000b00067223 */ /* 0x000fc800000000ff */
[----:B------:R-:W-:Y:S01]  /*01b0*/  FFMA R8, -R7, R6, R0 ;  /* 0x0000000607087223 */ /* 0x000fe20000000100 */
[----:B-1----:R-:W-:-:S03]  /*01c0*/  IMAD R4, R2, UR7, R3 ;  /* 0x0000000702047c24 */ /* 0x002fc6000f8e0203 */
[----:B------:R-:W-:Y:S01]  /*01d0*/  FFMA R6, R11, R8, R6 ;  /* 0x000000080b067223 */ /* 0x000fe20000000006 */
[----:B------:R-:W-:Y:S01]  /*01e0*/  IMAD R4, R4, UR6, R5 ;  /* 0x0000000604047c24 */ /* 0x000fe2000f8e0205 */
[----:B0-----:R-:W-:Y:S06]  /*01f0*/  @!P0 BRA `(.L_x_17) ;  /* 0x0000000000108947 */ /* 0x001fec0003800000 */
[----:B------:R-:W-:Y:S01]  /*0200*/  IMAD.MOV.U32 R3, RZ, RZ, R7 ;  /* 0x000000ffff037224 */ /* 0x000fe200078e0007 */
[----:B------:R-:W-:-:S07]  /*0210*/  MOV R6, 0x230 ;  /* 0x0000023000067802 */ /* 0x000fce0000000f00 */
[----:B------:R-:W-:Y:S05]  /*0220*/  CALL.REL.NOINC `($__internal_1_$__cuda_sm3x_div_rn_noftz_f32_slowpath) ;  /* 0x0000000000a87944 */ /* 0x000fea0003c00000 */
[----:B------:R-:W-:-:S07]  /*0230*/  IMAD.MOV.U32 R6, RZ, RZ, R0 ;  /* 0x000000ffff067224 */ /* 0x000fce00078e0000 */
.L_x_17:
[----:B------:R-:W-:Y:S05]  /*0240*/  BSYNC.RECONVERGENT B0 ;  /* 0x0000000000007941 */ /* 0x000fea0003800200 */
.L_x_16:
[----:B------:R-:W0:Y:S01]  /*0250*/  LDCU UR5, c[0x0][0x398] ;  /* 0x00007300ff0577ac */ /* 0x000e220008000800 */
[----:B------:R-:W-:Y:S01]  /*0260*/  FADD R6, R6, -0.5 ;  /* 0xbf00000006067421 */ /* 0x000fe20000000000 */
[----:B------:R-:W-:Y:S01]  /*0270*/  I2FP.F32.S32 R5, R5 ;  /* 0x0000000500057245 */ /* 0x000fe20000201400 */
[----:B------:R-:W-:Y:S01]  /*0280*/  BSSY.RECONVERGENT B0, `(.L_x_18) ;  /* 0x0000017000007945 */ /* 0x000fe20003800200 */
[----:B------:R-:W1:Y:S03]  /*0290*/  LDCU.64 UR6, c[0x0][0x390] ;  /* 0x00007200ff0677ac */ /* 0x000e660008000a00 */
[----:B------:R-:W2:Y:S01]  /*02a0*/  F2I.S64 R6, R6 ;  /* 0x0000000600067311 */ /* 0x000ea20000201900 */
[----:B------:R-:W-:Y:S01]  /*02b0*/  FADD R5, R5, 0.5 ;  /* 0x3f00000005057421 */ /* 0x000fe20000000000 */
[----:B------:R-:W3:Y:S01]  /*02c0*/  LDCU.64 UR8, c[0x0][0x358] ;  /* 0x00006b00ff0877ac */ /* 0x000ee20008000a00 */
[----:B0-----:R-:W-:-:S05]  /*02d0*/  I2FP.F32.S32 R3, UR5 ;  /* 0x0000000500037c45 */ /* 0x001fca0008201400 */
[----:B------:R-:W2:Y:S01]  /*02e0*/  MUFU.RCP R8, R3 ;  /* 0x0000000300087308 */ /* 0x000ea20000001000 */
[----:B-1----:R-:W-:-:S05]  /*02f0*/  I2FP.F32.S32 R0, UR6 ;  /* 0x0000000600007c45 */ /* 0x002fca0008201400 */
[----:B------:R-:W-:-:S04]  /*0300*/  FMUL R0, R0, R5 ;  /* 0x0000000500007220 */ /* 0x000fc80000400000 */
[----:B------:R-:W0:Y:S01]  /*0310*/  FCHK P0, R0, R3 ;  /* 0x0000000300007302 */ /* 0x000e220000000000 */
[----:B--2---:R-:W-:-:S04]  /*0320*/  FFMA R7, -R3, R8, 1 ;  /* 0x3f80000003077423 */ /* 0x004fc80000000108 */
[----:B------:R-:W-:Y:S01]  /*0330*/  FFMA R5, R8, R7, R8 ;  /* 0x0000000708057223 */ /* 0x000fe20000000008 */
[----:B------:R-:W-:-:S03]  /*0340*/  VIMNMX R7, PT, PT, RZ, R6, !PT ;  /* 0x00000006ff077248 */ /* 0x000fc60007fe0100 */
[----:B------:R-:W-:Y:S01]  /*0350*/  FFMA R8, R0, R5, RZ ;  /* 0x0000000500087223 */ /* 0x000fe200000000ff */
[----:B------:R-:W-:Y:S01]  /*0360*/  VIMNMX R7, PT, PT, R7, UR4, PT ;  /* 0x0000000407077c48 */ /* 0x000fe2000bfe0100 */
[----:B------:R-:W-:Y:S02]  /*0370*/  UIADD3 UR4, UPT, UPT, UR6, -0x1, URZ ;  /* 0xffffffff06047890 */ /* 0x000fe4000fffe0ff */
[----:B------:R-:W-:Y:S02]  /*0380*/  FFMA R6, -R3, R8, R0 ;  /* 0x0000000803067223 */ /* 0x000fe40000000100 */
[----:B------:R-:W-:Y:S02]  /*0390*/  IMAD R2, R2, UR7, R7 ;  /* 0x0000000702027c24 */ /* 0x000fe4000f8e0207 */
[----:B------:R-:W-:Y:S01]  /*03a0*/  FFMA R5, R5, R6, R8 ;  /* 0x0000000605057223 */ /* 0x000fe20000000008 */
[----:B0--3--:R-:W-:Y:S06]  /*03b0*/  @!P0 BRA `(.L_x_19) ;  /* 0x00000000000c8947 */ /* 0x009fec0003800000 */
[----:B------:R-:W-:-:S07]  /*03c0*/  MOV R6, 0x3e0 ;  /* 0x000003e000067802 */ /* 0x000fce0000000f00 */
[----:B------:R-:W-:Y:S05]  /*03d0*/  CALL.REL.NOINC `($__internal_1_$__cuda_sm3x_div_rn_noftz_f32_slowpath) ;  /* 0x00000000003c7944 */ /* 0x000fea0003c00000 */
[----:B------:R-:W-:-:S07]  /*03e0*/  IMAD.MOV.U32 R5, RZ, RZ, R0 ;  /* 0x000000ffff057224 */ /* 0x000fce00078e0000 */
.L_x_19:
[----:B------:R-:W-:Y:S05]  /*03f0*/  BSYNC.RECONVERGENT B0 ;  /* 0x0000000000007941 */ /* 0x000fea0003800200 */
.L_x_18:
[----:B------:R-:W-:Y:S01]  /*0400*/  FADD R0, R5, -0.5 ;  /* 0xbf00000005007421 */ /* 0x000fe20000000000 */
[----:B------:R-:W0:Y:S01]  /*0410*/  LDC.64 R8, c[0x0][0x380] ;  /* 0x0000e000ff087b82 */ /* 0x000e220000000a00 */
[----:B------:R-:W1:Y:S02]  /*0420*/  LDCU UR5, c[0x0][0x390] ;  /* 0x00007200ff0577ac */ /* 0x000e640008000800 */
[----:B------:R-:W2:Y:S02]  /*0430*/  F2I.S64 R6, R0 ;  /* 0x0000000000067311 */ /* 0x000ea40000201900 */
[----:B--2---:R-:W-:-:S04]  /*0440*/  VIMNMX R6, PT, PT, RZ, R6, !PT ;  /* 0x00000006ff067248 */ /* 0x004fc80007fe0100 */
[----:B------:R-:W-:Y:S02]  /*0450*/  VIMNMX R3, PT, PT, R6, UR4, PT ;  /* 0x0000000406037c48 */ /* 0x000fe4000bfe0100 */
[----:B------:R-:W2:Y:S03]  /*0460*/  LDC.64 R6, c[0x0][0x388] ;  /* 0x0000e200ff067b82 */ /* 0x000ea60000000a00 */
[----:B-1----:R-:W-:-:S04]  /*0470*/  IMAD R3, R2, UR5, R3 ;  /* 0x0000000502037c24 */ /* 0x002fc8000f8e0203 */
[----:B0-----:R-:W-:-:S06]  /*0480*/  IMAD.WIDE R2, R3, 0x4, R8 ;  /* 0x0000000403027825 */ /* 0x001fcc00078e0208 */
[----:B------:R-:W3:Y:S01]  /*0490*/  LDG.E R3, desc[UR8][R2.64] ;  /* 0x0000000802037981 */ /* 0x000ee2000c1e1900 */
[----:B--2---:R-:W-:-:S05]  /*04a0*/  IMAD.WIDE R4, R4, 0x4, R6 ;  /* 0x0000000404047825 */ /* 0x004fca00078e0206 */
[----:B---3--:R-:W-:Y:S01]  /*04b0*/  STG.E desc[UR8][R4.64], R3 ;  /* 0x0000000304007986 */ /* 0x008fe2000c101908 */
[----:B------:R-:W-:Y:S05]  /*04c0*/  EXIT ;  /* 0x000000000000794d */ /* 0x000fea0003800000 */
        .weak           $__internal_1_$__cuda_sm3x_div_rn_noftz_f32_slowpath
        .type           $__internal_1_$__cuda_sm3x_div_rn_noftz_f32_slowpath,@function
        .size           $__internal_1_$__cuda_sm3x_div_rn_noftz_f32_slowpath,(.L_x_33 - $__internal_1_$__cuda_sm3x_div_rn_noftz_f32_slowpath)
$__internal_1_$__cuda_sm3x_div_rn_noftz_f32_slowpath:
[----:B------:R-:W-:Y:S01]  /*04d0*/  SHF.R.U32.HI R8, RZ, 0x17, R3 ;  /* 0x00000017ff087819 */ /* 0x000fe20000011603 */
[----:B------:R-:W-:Y:S01]  /*04e0*/  BSSY.RECONVERGENT B1, `(.L_x_20) ;  /* 0x0000062000017945 */ /* 0x000fe20003800200 */
[----:B------:R-:W-:Y:S02]  /*04f0*/  SHF.R.U32.HI R7, RZ, 0x17, R0 ;  /* 0x00000017ff077819 */ /* 0x000fe40000011600 */
[----:B------:R-:W-:Y:S02]  /*0500*/  LOP3.LUT R12, R8, 0xff, RZ, 0xc0, !PT ;  /* 0x000000ff080c7812 */ /* 0x000fe400078ec0ff */
[----:B------:R-:W-:-:S03]  /*0510*/  LOP3.LUT R10, R7, 0xff, RZ, 0xc0, !PT ;  /* 0x000000ff070a7812 */ /* 0x000fc600078ec0ff */
[----:B------:R-:W-:Y:S02]  /*0520*/  VIADD R9, R12, 0xffffffff ;  /* 0xffffffff0c097836 */ /* 0x000fe40000000000 */
[----:B------:R-:W-:-:S03]  /*0530*/  VIADD R8, R10, 0xffffffff ;  /* 0xffffffff0a087836 */ /* 0x000fc60000000000 */
        /* <DEDUP_REMOVED lines=22> */
[----:B------:R-:W-:Y:S02]  /*06a0*/  @P0 IMAD.MOV.U32 R7, RZ, RZ, RZ ;  /* 0x000000ffff070224 */ /* 0x000fe400078e00ff */
[----:B------:R-:W-:Y:S01]  /*06b0*/  @!P0 FFMA R0, R0, 1.84467440737095516160e+19, RZ ;  /* 0x5f80000000008823 */ /* 0x000fe200000000ff */
[----:B------:R-:W-:Y:S02]  /*06c0*/  @!P0 IMAD.MOV.U32 R7, RZ, RZ, -0x40 ;  /* 0xffffffc0ff078424 */ /* 0x000fe400078e00ff */
[----:B------:R-:W-:Y:S02]  /*06d0*/  @!P1 FFMA R3, R3, 1.84467440737095516160e+19, RZ ;  /* 0x5f80000003039823 */ /* 0x000fe400000000ff */
[----:B------:R-:W-:-:S07]  /*06e0*/  @!P1 VIADD R7, R7, 0x40 ;  /* 0x0000004007079836 */ /* 0x000fce0000000000 */
.L_x_21:
[----:B------:R-:W-:Y:S01]  /*06f0*/  LEA R8, R12, 0xc0800000, 0x17 ;  /* 0xc08000000c087811 */ /* 0x000fe200078eb8ff */
[----:B------:R-:W-:Y:S04]  /*0700*/  BSSY.RECONVERGENT B2, `(.L_x_26) ;  /* 0x0000036000027945 */ /* 0x000fe80003800200 */
[----:B------:R-:W-:Y:S02]  /*0710*/  IMAD.IADD R8, R3, 0x1, -R8 ;  /* 0x0000000103087824 */ /* 0x000fe400078e0a08 */
[----:B------:R-:W-:Y:S02]  /*0720*/  VIADD R3, R10, 0xffffff81 ;  /* 0xffffff810a037836 */ /* 0x000fe40000000000 */
        /* <DEDUP_REMOVED lines=13> */
[----:B------:R-:W-:-:S05]  /*0800*/  LOP3.LUT R3, R3, 0xff, RZ, 0xc0, !PT ;  /* 0x000000ff03037812 */ /* 0x000fca00078ec0ff */
[----:B------:R-:W-:-:S04]  /*0810*/  IMAD.IADD R11, R3, 0x1, R8 ;  /* 0x00000001030b7824 */ /* 0x000fc800078e0208 */
        /* <DEDUP_REMOVED lines=16> */
[----:B------:R-:W-:Y:S02]  /*0920*/  VIADD R10, R11, 0x20 ;  /* 0x000000200b0a7836 */ /* 0x000fe40000000000 */
[----:B------:R-:W-:Y:S01]  /*0930*/  LOP3.LUT R7, R7, 0x800000, RZ, 0xfc, !PT ;  /* 0x0080000007077812 */ /* 0x000fe200078efcff */
[----:B------:R-:W-:Y:S01]  /*0940*/  IMAD.MOV R9, RZ, RZ, -R11 ;  /* 0x000000ffff097224 */ /* 0x000fe200078e0a0b */
[----:B------:R-:W-:-:S02]  /*0950*/  FSETP.NEU.FTZ.AND P0, PT, R3, R8, PT ;  /* 0x000000080300720b */ /* 0x000fc40003f1d000 */
[----:B------:R-:W-:Y:S02]  /*0960*/  SHF.L.U32 R10, R7, R10, RZ ;  /* 0x0000000a070a7219 */ /* 0x000fe400000006ff */
[----:B------:R-:W-:Y:S02]  /*0970*/  SEL R8, R9, RZ, P2 ;  /* 0x000000ff09087207 */ /* 0x000fe40001000000 */
[----:B------:R-:W-:Y:S02]  /*0980*/  ISETP.NE.AND P1, PT, R10, RZ, P1 ;  /* 0x000000ff0a00720c */ /* 0x000fe40000f25270 */
[----:B------:R-:W-:Y:S02]  /*0990*/  SHF.R.U32.HI R8, RZ, R8, R7 ;  /* 0x00000008ff087219 */ /* 0x000fe40000011607 */
[----:B------:R-:W-:Y:S02]  /*09a0*/  PLOP3.LUT P0, PT, P0, P1, PT, 0xf8, 0x8f ;  /* 0x00000000008f781c */ /* 0x000fe40000703f70 */
[----:B------:R-:W-:-:S02]  /*09b0*/  SHF.R.U32.HI R10, RZ, 0x1, R8 ;  /* 0x00000001ff0a7819 */ /* 0x000fc40000011608 */
[----:B------:R-:W-:-:S04]  /*09c0*/  SEL R3, RZ, 0x1, !P0 ;  /* 0x00000001ff037807 */ /* 0x000fc80004000000 */
[----:B------:R-:W-:-:S04]  /*09d0*/  LOP3.LUT R3, R3, 0x1, R10, 0xf8, !PT ;  /* 0x0000000103037812 */ /* 0x000fc800078ef80a */
[----:B------:R-:W-:-:S05]  /*09e0*/  LOP3.LUT R3, R3, R8, RZ, 0xc0, !PT ;  /* 0x0000000803037212 */ /* 0x000fca00078ec0ff */
[----:B------:R-:W-:-:S05]  /*09f0*/  IMAD.IADD R3, R10, 0x1, R3 ;  /* 0x000000010a037824 */ /* 0x000fca00078e0203 */
[----:B------:R-:W-:Y:S01]  /*0a00*/  LOP3.LUT R0, R3, R0, RZ, 0xfc, !PT ;  /* 0x0000000003007212 */ /* 0x000fe200078efcff */
[----:B------:R-:W-:Y:S06]  /*0a10*/  BRA `(.L_x_29) ;  /* 0x0000000000107947 */ /* 0x000fec0003800000 */
.L_x_28:
[----:B------:R-:W-:-:S04]  /*0a20*/  LOP3.LUT R0, R0, 0x80000000, RZ, 0xc0, !PT ;  /* 0x8000000000007812 */ /* 0x000fc800078ec0ff */
[----:B------:R-:W-:Y:S01]  /*0a30*/  LOP3.LUT R0, R0, 0x7f800000, RZ, 0xfc, !PT ;  /* 0x7f80000000007812 */ /* 0x000fe200078efcff */
[----:B------:R-:W-:Y:S06]  /*0a40*/  BRA `(.L_x_29) ;  /* 0x0000000000047947 */ /* 0x000fec0003800000 */
.L_x_27:
[----:B------:R-:W-:-:S07]  /*0a50*/  IMAD R0, R8, 0x800000, R0 ;  /* 0x0080000008007824 */ /* 0x000fce00078e0200 */
.L_x_29:
[----:B------:R-:W-:Y:S05]  /*0a60*/  BSYNC.RECONVERGENT B2 ;  /* 0x0000000000027941 */ /* 0x000fea0003800200 */
.L_x_26:
[----:B------:R-:W-:Y:S05]  /*0a70*/  BRA `(.L_x_30) ;  /* 0x0000000000207947 */ /* 0x000fea0003800000 */
.L_x_25:
[----:B------:R-:W-:-:S04]  /*0a80*/  LOP3.LUT R0, R3, 0x80000000, R0, 0x48, !PT ;  /* 0x8000000003007812 */ /* 0x000fc800078e4800 */
[----:B------:R-:W-:Y:S01]  /*0a90*/  LOP3.LUT R0, R0, 0x7f800000, RZ, 0xfc, !PT ;  /* 0x7f80000000007812 */ /* 0x000fe200078efcff */
[----:B------:R-:W-:Y:S06]  /*0aa0*/  BRA `(.L_x_30) ;  /* 0x0000000000147947 */ /* 0x000fec0003800000 */
.L_x_24:
[----:B------:R-:W-:Y:S01]  /*0ab0*/  LOP3.LUT R0, R3, 0x80000000, R0, 0x48, !PT ;  /* 0x8000000003007812 */ /* 0x000fe200078e4800 */
[----:B------:R-:W-:Y:S06]  /*0ac0*/  BRA `(.L_x_30) ;  /* 0x00000000000c7947 */ /* 0x000fec0003800000 */
.L_x_23:
[----:B------:R-:W0:Y:S01]  /*0ad0*/  MUFU.RSQ R0, -QNAN ;  /* 0xffc0000000007908 */ /* 0x000e220000001400 */
[----:B------:R-:W-:Y:S05]  /*0ae0*/  BRA `(.L_x_30) ;  /* 0x0000000000047947 */ /* 0x000fea0003800000 */
.L_x_22:
[----:B------:R-:W-:-:S07]  /*0af0*/  FADD.FTZ R0, R0, R3 ;  /* 0x0000000300007221 */ /* 0x000fce0000010000 */
.L_x_30:
[----:B------:R-:W-:Y:S05]  /*0b00*/  BSYNC.RECONVERGENT B1 ;  /* 0x0000000000017941 */ /* 0x000fea0003800200 */
.L_x_20:
[----:B------:R-:W-:-:S04]  /*0b10*/  IMAD.MOV.U32 R7, RZ, RZ, 0x0 ;  /* 0x00000000ff077424 */ /* 0x000fc800078e00ff */
[----:B0-----:R-:W-:Y:S05]  /*0b20*/  RET.REL.NODEC R6 `(_Z19resizeNearestKernelPfS_iiii) ;  /* 0xfffffff406347950 */ /* 0x001fea0003c3ffff */
.L_x_31:
        /* <DEDUP_REMOVED lines=13> */
.L_x_33:


//--------------------- .nv.shared.reserved.0     --------------------------
	.section	.nv.shared.reserved.0,"aw",@nobits
	.weak		__nv_reservedSMEM_offset_0_alias
	.size		__nv_reservedSMEM_offset_0_alias, 0, 64
	.other		__nv_reservedSMEM_offset_0_alias,@"STO_CUDA_RESERVED_SHARED STV_DEFAULT"
__nv_reservedSMEM_offset_0_alias:
	.zero		0
	.zero		64


//--------------------- .nv.constant0._Z20resizeBilinearKernelPfS_iiii --------------------------
	.section	.nv.constant0._Z20resizeBilinearKernelPfS_iiii,"a",@progbits
	.sectionflags	@""
	.align	4
.nv.constant0._Z20resizeBilinearKernelPfS_iiii:
	.zero		928


//--------------------- .nv.constant0._Z19resizeNearestKernelPfS_iiii --------------------------
	.section	.nv.constant0._Z19resizeNearestKernelPfS_iiii,"a",@progbits
	.sectionflags	@""
	.align	4
.nv.constant0._Z19resizeNearestKernelPfS_iiii:
	.zero		928


//--------------------- SYMBOLS --------------------------

	.type		.nv.reservedSmem.offset0,@object
	.size		.nv.reservedSmem.offset0,0x4
